//
// Generated by NVIDIA NVVM Compiler
//
// Compiler Build ID: CL-36424714
// Cuda compilation tools, release 13.0, V13.0.88
// Based on NVVM 20.0.0
//

.version 9.0
.target sm_100
.address_size 64

	// .globl	_Z6vecAddPdS_i

.visible .entry _Z6vecAddPdS_i(
	.param .u64 .ptr .align 1 _Z6vecAddPdS_i_param_0,
	.param .u64 .ptr .align 1 _Z6vecAddPdS_i_param_1,
	.param .u32 _Z6vecAddPdS_i_param_2
)
{
	.reg .pred 	%p<7>;
	.reg .b32 	%r<31>;
	.reg .b64 	%rd<18>;
	.reg .b64 	%fd<16>;

	ld.param.u64 	%rd3, [_Z6vecAddPdS_i_param_0];
	ld.param.u64 	%rd4, [_Z6vecAddPdS_i_param_1];
	ld.param.u32 	%r12, [_Z6vecAddPdS_i_param_2];
	cvta.to.global.u64 	%rd1, %rd4;
	cvta.to.global.u64 	%rd2, %rd3;
	mov.u32 	%r13, %ctaid.x;
	mov.u32 	%r14, %ntid.x;
	mov.u32 	%r15, %tid.x;
	mad.lo.s32 	%r29, %r13, %r14, %r15;
	mov.u32 	%r16, %nctaid.x;
	mul.lo.s32 	%r2, %r14, %r16;
	setp.ge.s32 	%p1, %r29, %r12;
	@%p1 bra 	$L__BB0_7;
	add.s32 	%r17, %r29, %r2;
	max.s32 	%r18, %r12, %r17;
	setp.lt.s32 	%p2, %r17, %r12;
	selp.u32 	%r19, 1, 0, %p2;
	add.s32 	%r20, %r17, %r19;
	sub.s32 	%r21, %r18, %r20;
	div.u32 	%r22, %r21, %r2;
	add.s32 	%r3, %r22, %r19;
	and.b32  	%r23, %r3, 3;
	setp.eq.s32 	%p3, %r23, 3;
	@%p3 bra 	$L__BB0_4;
	add.s32 	%r24, %r3, 1;
	and.b32  	%r25, %r24, 3;
	neg.s32 	%r27, %r25;
$L__BB0_3:
	.pragma "nounroll";
	mul.wide.s32 	%rd5, %r29, 8;
	add.s64 	%rd6, %rd1, %rd5;
	add.s64 	%rd7, %rd2, %rd5;
	ld.global.f64 	%fd1, [%rd7];
	ld.global.f64 	%fd2, [%rd6];
	add.f64 	%fd3, %fd1, %fd2;
	st.global.f64 	[%rd6], %fd3;
	add.s32 	%r29, %r29, %r2;
	add.s32 	%r27, %r27, 1;
	setp.ne.s32 	%p4, %r27, 0;
	@%p4 bra 	$L__BB0_3;
$L__BB0_4:
	setp.lt.u32 	%p5, %r3, 3;
	@%p5 bra 	$L__BB0_7;
	mul.wide.s32 	%rd11, %r2, 8;
	shl.b32 	%r26, %r2, 2;
$L__BB0_6:
	mul.wide.s32 	%rd8, %r29, 8;
	add.s64 	%rd9, %rd2, %rd8;
	ld.global.f64 	%fd4, [%rd9];
	add.s64 	%rd10, %rd1, %rd8;
	ld.global.f64 	%fd5, [%rd10];
	add.f64 	%fd6, %fd4, %fd5;
	st.global.f64 	[%rd10], %fd6;
	add.s64 	%rd12, %rd9, %rd11;
	ld.global.f64 	%fd7, [%rd12];
	add.s64 	%rd13, %rd10, %rd11;
	ld.global.f64 	%fd8, [%rd13];
	add.f64 	%fd9, %fd7, %fd8;
	st.global.f64 	[%rd13], %fd9;
	add.s64 	%rd14, %rd12, %rd11;
	ld.global.f64 	%fd10, [%rd14];
	add.s64 	%rd15, %rd13, %rd11;
	ld.global.f64 	%fd11, [%rd15];
	add.f64 	%fd12, %fd10, %fd11;
	st.global.f64 	[%rd15], %fd12;
	add.s64 	%rd16, %rd14, %rd11;
	ld.global.f64 	%fd13, [%rd16];
	add.s64 	%rd17, %rd15, %rd11;
	ld.global.f64 	%fd14, [%rd17];
	add.f64 	%fd15, %fd13, %fd14;
	st.global.f64 	[%rd17], %fd15;
	add.s32 	%r29, %r26, %r29;
	setp.lt.s32 	%p6, %r29, %r12;
	@%p6 bra 	$L__BB0_6;
$L__BB0_7:
	ret;

}


// ===== COMPILED SASS (sm_100) =====

	.target	sm_100

	.elftype	@"ET_EXEC"


//--------------------- .note.nv.tkinfo           --------------------------
	.section	.note.nv.tkinfo,"",@"SHT_NOTE"
	.sectionflags	@"SHF_NOTE_NV_TKINFO"
	.tkinfo
        /*0018*/ 	.word	0x00000002
        /*0030*/ 	.string	""
        /*0030*/ 	.string	"ptxas"
        /*0030*/ 	.string	"Cuda compilation tools, release 13.0, V13.0.88"
        /*0030*/ 	.string	"Build cuda_13.0.r13.0/compiler.36424714_0"
        /*0030*/ 	.string	"-arch sm_100 -m 64 "



//--------------------- .note.nv.cuinfo           --------------------------
	.section	.note.nv.cuinfo,"",@"SHT_NOTE"
	.sectionflags	@"SHF_NOTE_NV_CUINFO"
        /*0018*/ 	.short	0x0002
        /*001a*/ 	.short	0x0064
        /*001c*/ 	.short	0x0082
	.zero		2


//--------------------- .nv.info                  --------------------------
	.section	.nv.info,"",@"SHT_CUDA_INFO"
	.align	4


	//----- nvinfo : EIATTR_REGCOUNT
	.align		4
        /*0000*/ 	.byte	0x04, 0x2f
        /*0002*/ 	.short	(.L_1 - .L_0)
	.align		4
.L_0:
        /*0004*/ 	.word	index@(_Z6vecAddPdS_i)
        /*0008*/ 	.word	0x00000018


	//----- nvinfo : EIATTR_FRAME_SIZE
	.align		4
.L_1:
        /*000c*/ 	.byte	0x04, 0x11
        /*000e*/ 	.short	(.L_3 - .L_2)
	.align		4
.L_2:
        /*0010*/ 	.word	index@(_Z6vecAddPdS_i)
        /*0014*/ 	.word	0x00000000


	//----- nvinfo : EIATTR_MIN_STACK_SIZE
	.align		4
.L_3:
        /*0018*/ 	.byte	0x04, 0x12
        /*001a*/ 	.short	(.L_5 - .L_4)
	.align		4
.L_4:
        /*001c*/ 	.word	index@(_Z6vecAddPdS_i)
        /*0020*/ 	.word	0x00000000
.L_5:


//--------------------- .nv.compat                --------------------------
	.section	.nv.compat,"",@"SHT_CUDA_COMPAT_INFO"
	.align	4
        /*0000*/ 	.byte	0x02, 0x09, 0x00, 0x00, 0x02, 0x02, 0x01, 0x00, 0x02, 0x05, 0x05, 0x00, 0x03, 0x07, 0x01, 0x01
        /*0010*/ 	.byte	0x02, 0x03, 0x00, 0x00, 0x02, 0x06, 0x01, 0x00, 0x04, 0x0b, 0x08, 0x00, 0x01, 0x00, 0x00, 0x00
        /*0020*/ 	.byte	0x00, 0x00, 0x00, 0x00


//--------------------- .nv.info._Z6vecAddPdS_i   --------------------------
	.section	.nv.info._Z6vecAddPdS_i,"",@"SHT_CUDA_INFO"
	.sectionflags	@""
	.align	4


	//----- nvinfo : EIATTR_CUDA_API_VERSION
	.align		4
        /*0000*/ 	.byte	0x04, 0x37
        /*0002*/ 	.short	(.L_7 - .L_6)
.L_6:
        /*0004*/ 	.word	0x00000082


	//----- nvinfo : EIATTR_KPARAM_INFO
	.align		4
.L_7:
        /*0008*/ 	.byte	0x04, 0x17
        /*000a*/ 	.short	(.L_9 - .L_8)
.L_8:
        /*000c*/ 	.word	0x00000000
        /*0010*/ 	.short	0x0002
        /*0012*/ 	.short	0x0010
        /*0014*/ 	.byte	0x00, 0xf0, 0x11, 0x00


	//----- nvinfo : EIATTR_KPARAM_INFO
	.align		4
.L_9:
        /*0018*/ 	.byte	0x04, 0x17
        /*001a*/ 	.short	(.L_11 - .L_10)
.L_10:
        /*001c*/ 	.word	0x00000000
        /*0020*/ 	.short	0x0001
        /*0022*/ 	.short	0x0008
        /*0024*/ 	.byte	0x00, 0xf5, 0x21, 0x00


	//----- nvinfo : EIATTR_KPARAM_INFO
	.align		4
.L_11:
        /*0028*/ 	.byte	0x04, 0x17
        /*002a*/ 	.short	(.L_13 - .L_12)
.L_12:
        /*002c*/ 	.word	0x00000000
        /*0030*/ 	.short	0x0000
        /*0032*/ 	.short	0x0000
        /*0034*/ 	.byte	0x00, 0xf5, 0x21, 0x00


	//----- nvinfo : EIATTR_SPARSE_MMA_MASK
	.align		4
.L_13:
        /*0038*/ 	.byte	0x03, 0x50
        /*003a*/ 	.short	0x0000


	//----- nvinfo : EIATTR_MAXREG_COUNT
	.align		4
        /*003c*/ 	.byte	0x03, 0x1b
        /*003e*/ 	.short	0x00ff


	//----- nvinfo : EIATTR_MERCURY_ISA_VERSION
	.align		4
        /*0040*/ 	.byte	0x03, 0x5f
        /*0042*/ 	.short	0x0101


	//----- nvinfo : EIATTR_VRC_CTA_INIT_COUNT
	.align		4
        /*0044*/ 	.byte	0x02, 0x4a
	.zero		1
	.zero		1


	//----- nvinfo : EIATTR_EXIT_INSTR_OFFSETS
	.align		4
        /*0048*/ 	.byte	0x04, 0x1c
        /*004a*/ 	.short	(.L_15 - .L_14)


	//   ....[0]....
.L_14:
        /*004c*/ 	.word	0x00000090


	//   ....[1]....
        /*0050*/ 	.word	0x00000380


	//   ....[2]....
        /*0054*/ 	.word	0x00000560


	//----- nvinfo : EIATTR_CRS_STACK_SIZE
	.align		4
.L_15:
        /*0058*/ 	.byte	0x04, 0x1e
        /*005a*/ 	.short	(.L_17 - .L_16)
.L_16:
        /*005c*/ 	.word	0x00000000


	//----- nvinfo : EIATTR_CBANK_PARAM_SIZE
	.align		4
.L_17:
        /*0060*/ 	.byte	0x03, 0x19
        /*0062*/ 	.short	0x0014


	//----- nvinfo : EIATTR_PARAM_CBANK
	.align		4
        /*0064*/ 	.byte	0x04, 0x0a
        /*0066*/ 	.short	(.L_19 - .L_18)
	.align		4
.L_18:
        /*0068*/ 	.word	index@(.nv.constant0._Z6vecAddPdS_i)
        /*006c*/ 	.short	0x0380
        /*006e*/ 	.short	0x0014


	//----- nvinfo : EIATTR_SW_WAR
	.align		4
.L_19:
        /*0070*/ 	.byte	0x04, 0x36
        /*0072*/ 	.short	(.L_21 - .L_20)
.L_20:
        /*0074*/ 	.word	0x00000008
.L_21:


//--------------------- .nv.callgraph             --------------------------
	.section	.nv.callgraph,"",@"SHT_CUDA_CALLGRAPH"
	.align	4
	.sectionentsize	8
	.align		4
        /*0000*/ 	.word	0x00000000
	.align		4
        /*0004*/ 	.word	0xffffffff
	.align		4
        /*0008*/ 	.word	0x00000000
	.align		4
        /*000c*/ 	.word	0xfffffffe
	.align		4
        /*0010*/ 	.word	0x00000000
	.align		4
        /*0014*/ 	.word	0xfffffffd
	.align		4
        /*0018*/ 	.word	0x00000000
	.align		4
        /*001c*/ 	.word	0xfffffffc


//--------------------- .text._Z6vecAddPdS_i      --------------------------
	.section	.text._Z6vecAddPdS_i,"ax",@progbits
	.align	128
        .global         _Z6vecAddPdS_i
        .type           _Z6vecAddPdS_i,@function
        .size           _Z6vecAddPdS_i,(.L_x_5 - _Z6vecAddPdS_i)
        .other          _Z6vecAddPdS_i,@"STO_CUDA_ENTRY STV_DEFAULT"
_Z6vecAddPdS_i:
.text._Z6vecAddPdS_i:
[----:B------:R-:W-:Y:S01]  /*0000*/  LDC R1, c[0x0][0x37c] ;  /* 0x0000df00ff017b82 */ /* 0x000fe20000000800 */
[----:B------:R-:W0:Y:S07]  /*0010*/  S2R R3, SR_TID.X ;  /* 0x0000000000037919 */ /* 0x000e2e0000002100 */
[----:B------:R-:W0:Y:S01]  /*0020*/  S2UR UR4, SR_CTAID.X ;  /* 0x00000000000479c3 */ /* 0x000e220000002500 */
[----:B------:R-:W1:Y:S07]  /*0030*/  LDCU UR6, c[0x0][0x390] ;  /* 0x00007200ff0677ac */ /* 0x000e6e0008000800 */
[----:B------:R-:W0:Y:S01]  /*0040*/  LDC R0, c[0x0][0x360] ;  /* 0x0000d800ff007b82 */ /* 0x000e220000000800 */
[----:B------:R-:W2:Y:S01]  /*0050*/  LDCU UR5, c[0x0][0x370] ;  /* 0x00006e00ff0577ac */ /* 0x000ea20008000800 */
[----:B0-----:R-:W-:-:S02]  /*0060*/  IMAD R3, R0, UR4, R3 ;  /* 0x0000000400037c24 */ /* 0x001fc4000f8e0203 */
[----:B--2---:R-:W-:-:S03]  /*0070*/  IMAD R0, R0, UR5, RZ ;  /* 0x0000000500007c24 */ /* 0x004fc6000f8e02ff */
[----:B-1----:R-:W-:-:S13]  /*0080*/  ISETP.GE.AND P0, PT, R3, UR6, PT ;  /* 0x0000000603007c0c */ /* 0x002fda000bf06270 */
[----:B------:R-:W-:Y:S05]  /*0090*/  @P0 EXIT ;  /* 0x000000000000094d */ /* 0x000fea0003800000 */
[----:B------:R-:W0:Y:S01]  /*00a0*/  I2F.U32.RP R8, R0 ;  /* 0x0000000000087306 */ /* 0x000e220000209000 */
[C---:B------:R-:W-:Y:S01]  /*00b0*/  IADD3 R2, PT, PT, R0.reuse, R3, RZ ;  /* 0x0000000300027210 */ /* 0x040fe20007ffe0ff */
[----:B------:R-:W-:Y:S01]  /*00c0*/  IMAD.MOV R9, RZ, RZ, -R0 ;  /* 0x000000ffff097224 */ /* 0x000fe200078e0a00 */
[----:B------:R-:W-:Y:S01]  /*00d0*/  ISETP.NE.U32.AND P2, PT, R0, RZ, PT ;  /* 0x000000ff0000720c */ /* 0x000fe20003f45070 */
[----:B------:R-:W1:Y:S01]  /*00e0*/  LDCU.64 UR4, c[0x0][0x358] ;  /* 0x00006b00ff0477ac */ /* 0x000e620008000a00 */
[C---:B------:R-:W-:Y:S01]  /*00f0*/  ISETP.GE.AND P0, PT, R2.reuse, UR6, PT ;  /* 0x0000000602007c0c */ /* 0x040fe2000bf06270 */
[----:B------:R-:W-:Y:S01]  /*0100*/  BSSY.RECONVERGENT B0, `(.L_x_0) ;  /* 0x0000027000007945 */ /* 0x000fe20003800200 */
[----:B------:R-:W-:Y:S02]  /*0110*/  VIMNMX R7, PT, PT, R2, UR6, !PT ;  /* 0x0000000602077c48 */ /* 0x000fe4000ffe0100 */
[----:B------:R-:W-:-:S04]  /*0120*/  SEL R6, RZ, 0x1, P0 ;  /* 0x00000001ff067807 */ /* 0x000fc80000000000 */
[----:B------:R-:W-:Y:S01]  /*0130*/  IADD3 R7, PT, PT, R7, -R2, -R6 ;  /* 0x8000000207077210 */ /* 0x000fe20007ffe806 */
[----:B0-----:R-:W0:Y:S02]  /*0140*/  MUFU.RCP R8, R8 ;  /* 0x0000000800087308 */ /* 0x001e240000001000 */
[----:B0-----:R-:W-:-:S06]  /*0150*/  IADD3 R4, PT, PT, R8, 0xffffffe, RZ ;  /* 0x0ffffffe08047810 */ /* 0x001fcc0007ffe0ff */
[----:B------:R0:W2:Y:S02]  /*0160*/  F2I.FTZ.U32.TRUNC.NTZ R5, R4 ;  /* 0x0000000400057305 */ /* 0x0000a4000021f000 */
[----:B0-----:R-:W-:Y:S02]  /*0170*/  IMAD.MOV.U32 R4, RZ, RZ, RZ ;  /* 0x000000ffff047224 */ /* 0x001fe400078e00ff */
[----:B--2---:R-:W-:-:S04]  /*0180*/  IMAD R9, R9, R5, RZ ;  /* 0x0000000509097224 */ /* 0x004fc800078e02ff */
[----:B------:R-:W-:-:S06]  /*0190*/  IMAD.HI.U32 R8, R5, R9, R4 ;  /* 0x0000000905087227 */ /* 0x000fcc00078e0004 */
[----:B------:R-:W-:-:S05]  /*01a0*/  IMAD.HI.U32 R5, R8, R7, RZ ;  /* 0x0000000708057227 */ /* 0x000fca00078e00ff */
[----:B------:R-:W-:-:S05]  /*01b0*/  IADD3 R2, PT, PT, -R5, RZ, RZ ;  /* 0x000000ff05027210 */ /* 0x000fca0007ffe1ff */
[----:B------:R-:W-:-:S05]  /*01c0*/  IMAD R7, R0, R2, R7 ;  /* 0x0000000200077224 */ /* 0x000fca00078e0207 */
[----:B------:R-:W-:-:S13]  /*01d0*/  ISETP.GE.U32.AND P0, PT, R7, R0, PT ;  /* 0x000000000700720c */ /* 0x000fda0003f06070 */
[----:B------:R-:W-:Y:S01]  /*01e0*/  @P0 IMAD.IADD R7, R7, 0x1, -R0 ;  /* 0x0000000107070824 */ /* 0x000fe200078e0a00 */
[----:B------:R-:W-:-:S04]  /*01f0*/  @P0 IADD3 R5, PT, PT, R5, 0x1, RZ ;  /* 0x0000000105050810 */ /* 0x000fc80007ffe0ff */
[----:B------:R-:W-:-:S13]  /*0200*/  ISETP.GE.U32.AND P1, PT, R7, R0, PT ;  /* 0x000000000700720c */ /* 0x000fda0003f26070 */
[----:B------:R-:W-:Y:S01]  /*0210*/  @P1 VIADD R5, R5, 0x1 ;  /* 0x0000000105051836 */ /* 0x000fe20000000000 */
[----:B------:R-:W-:-:S04]  /*0220*/  @!P2 LOP3.LUT R5, RZ, R0, RZ, 0x33, !PT ;  /* 0x00000000ff05a212 */ /* 0x000fc800078e33ff */
[----:B------:R-:W-:-:S04]  /*0230*/  IADD3 R2, PT, PT, R6, R5, RZ ;  /* 0x0000000506027210 */ /* 0x000fc80007ffe0ff */
[C---:B------:R-:W-:Y:S02]  /*0240*/  LOP3.LUT R4, R2.reuse, 0x3, RZ, 0xc0, !PT ;  /* 0x0000000302047812 */ /* 0x040fe400078ec0ff */
[----:B------:R-:W-:Y:S02]  /*0250*/  ISETP.GE.U32.AND P1, PT, R2, 0x3, PT ;  /* 0x000000030200780c */ /* 0x000fe40003f26070 */
[----:B------:R-:W-:-:S13]  /*0260*/  ISETP.NE.AND P0, PT, R4, 0x3, PT ;  /* 0x000000030400780c */ /* 0x000fda0003f05270 */
[----:B-1----:R-:W-:Y:S05]  /*0270*/  @!P0 BRA `(.L_x_1) ;  /* 0x00000000003c8947 */ /* 0x002fea0003800000 */
[----:B------:R-:W0:Y:S01]  /*0280*/  LDC.64 R12, c[0x0][0x380] ;  /* 0x0000e000ff0c7b82 */ /* 0x000e220000000a00 */
[----:B------:R-:W-:-:S05]  /*0290*/  VIADD R2, R2, 0x1 ;  /* 0x0000000102027836 */ /* 0x000fca0000000000 */
[----:B------:R-:W-:Y:S02]  /*02a0*/  LOP3.LUT R2, R2, 0x3, RZ, 0xc0, !PT ;  /* 0x0000000302027812 */ /* 0x000fe400078ec0ff */
[----:B------:R-:W1:Y:S02]  /*02b0*/  LDC.64 R10, c[0x0][0x388] ;  /* 0x0000e200ff0a7b82 */ /* 0x000e640000000a00 */
[----:B------:R-:W-:-:S07]  /*02c0*/  IADD3 R2, PT, PT, -R2, RZ, RZ ;  /* 0x000000ff02027210 */ /* 0x000fce0007ffe1ff */
.L_x_2:
[----:B0-----:R-:W-:-:S04]  /*02d0*/  IMAD.WIDE R6, R3, 0x8, R12 ;  /* 0x0000000803067825 */ /* 0x001fc800078e020c */
[----:B-12---:R-:W-:Y:S02]  /*02e0*/  IMAD.WIDE R4, R3, 0x8, R10 ;  /* 0x0000000803047825 */ /* 0x006fe400078e020a */
[----:B------:R-:W2:Y:S04]  /*02f0*/  LDG.E.64 R6, desc[UR4][R6.64] ;  /* 0x0000000406067981 */ /* 0x000ea8000c1e1b00 */
[----:B------:R-:W2:Y:S01]  /*0300*/  LDG.E.64 R8, desc[UR4][R4.64] ;  /* 0x0000000404087981 */ /* 0x000ea2000c1e1b00 */
[----:B------:R-:W-:Y:S01]  /*0310*/  VIADD R2, R2, 0x1 ;  /* 0x0000000102027836 */ /* 0x000fe20000000000 */
[----:B------:R-:W-:-:S04]  /*0320*/  IADD3 R3, PT, PT, R0, R3, RZ ;  /* 0x0000000300037210 */ /* 0x000fc80007ffe0ff */
[----:B------:R-:W-:Y:S01]  /*0330*/  ISETP.NE.AND P0, PT, R2, RZ, PT ;  /* 0x000000ff0200720c */ /* 0x000fe20003f05270 */
[----:B--2---:R-:W-:-:S07]  /*0340*/  DADD R8, R6, R8 ;  /* 0x0000000006087229 */ /* 0x004fce0000000008 */
[----:B------:R2:W-:Y:S05]  /*0350*/  STG.E.64 desc[UR4][R4.64], R8 ;  /* 0x0000000804007986 */ /* 0x0005ea000c101b04 */
[----:B------:R-:W-:Y:S05]  /*0360*/  @P0 BRA `(.L_x_2) ;  /* 0xfffffffc00d80947 */ /* 0x000fea000383ffff */
.L_x_1:
[----:B------:R-:W-:Y:S05]  /*0370*/  BSYNC.RECONVERGENT B0 ;  /* 0x0000000000007941 */ /* 0x000fea0003800200 */
.L_x_0:
[----:B------:R-:W-:Y:S05]  /*0380*/  @!P1 EXIT ;  /* 0x000000000000994d */ /* 0x000fea0003800000 */
.L_x_3:
[----:B-12---:R-:W0:Y:S08]  /*0390*/  LDC.64 R4, c[0x0][0x380] ;  /* 0x0000e000ff047b82 */ /* 0x006e300000000a00 */
[----:B------:R-:W1:Y:S01]  /*03a0*/  LDC.64 R6, c[0x0][0x388] ;  /* 0x0000e200ff067b82 */ /* 0x000e620000000a00 */
[----:B0-----:R-:W-:-:S05]  /*03b0*/  IMAD.WIDE R14, R3, 0x8, R4 ;  /* 0x00000008030e7825 */ /* 0x001fca00078e0204 */
[----:B------:R-:W2:Y:S01]  /*03c0*/  LDG.E.64 R4, desc[UR4][R14.64] ;  /* 0x000000040e047981 */ /* 0x000ea2000c1e1b00 */
[----:B-1----:R-:W-:-:S05]  /*03d0*/  IMAD.WIDE R20, R3, 0x8, R6 ;  /* 0x0000000803147825 */ /* 0x002fca00078e0206 */
[----:B------:R-:W2:Y:S01]  /*03e0*/  LDG.E.64 R6, desc[UR4][R20.64] ;  /* 0x0000000414067981 */ /* 0x000ea2000c1e1b00 */
[----:B------:R-:W-:Y:S01]  /*03f0*/  IMAD.WIDE R10, R0, 0x8, R20 ;  /* 0x00000008000a7825 */ /* 0x000fe200078e0214 */
[----:B--2---:R-:W-:-:S03]  /*0400*/  DADD R4, R4, R6 ;  /* 0x0000000004047229 */ /* 0x004fc60000000006 */
[----:B------:R-:W-:-:S04]  /*0410*/  IMAD.WIDE R6, R0, 0x8, R14 ;  /* 0x0000000800067825 */ /* 0x000fc800078e020e */
[----:B------:R0:W-:Y:S04]  /*0420*/  STG.E.64 desc[UR4][R20.64], R4 ;  /* 0x0000000414007986 */ /* 0x0001e8000c101b04 */
[----:B------:R-:W2:Y:S04]  /*0430*/  LDG.E.64 R8, desc[UR4][R6.64] ;  /* 0x0000000406087981 */ /* 0x000ea8000c1e1b00 */
[----:B------:R-:W2:Y:S01]  /*0440*/  LDG.E.64 R12, desc[UR4][R10.64] ;  /* 0x000000040a0c7981 */ /* 0x000ea2000c1e1b00 */
[----:B------:R-:W-:Y:S01]  /*0450*/  IMAD.WIDE R16, R0, 0x8, R10 ;  /* 0x0000000800107825 */ /* 0x000fe200078e020a */
[----:B--2---:R-:W-:-:S03]  /*0460*/  DADD R8, R8, R12 ;  /* 0x0000000008087229 */ /* 0x004fc6000000000c */
[----:B------:R-:W-:-:S04]  /*0470*/  IMAD.WIDE R12, R0, 0x8, R6 ;  /* 0x00000008000c7825 */ /* 0x000fc800078e0206 */
[----:B------:R1:W-:Y:S04]  /*0480*/  STG.E.64 desc[UR4][R10.64], R8 ;  /* 0x000000080a007986 */ /* 0x0003e8000c101b04 */
[----:B------:R-:W2:Y:S04]  /*0490*/  LDG.E.64 R14, desc[UR4][R12.64] ;  /* 0x000000040c0e7981 */ /* 0x000ea8000c1e1b00 */
[----:B------:R-:W2:Y:S01]  /*04a0*/  LDG.E.64 R18, desc[UR4][R16.64] ;  /* 0x0000000410127981 */ /* 0x000ea2000c1e1b00 */
[----:B0-----:R-:W-:Y:S01]  /*04b0*/  IMAD.WIDE R4, R0, 0x8, R16 ;  /* 0x0000000800047825 */ /* 0x001fe200078e0210 */
[----:B--2---:R-:W-:-:S03]  /*04c0*/  DADD R14, R14, R18 ;  /* 0x000000000e0e7229 */ /* 0x004fc60000000012 */
[----:B------:R-:W-:-:S04]  /*04d0*/  IMAD.WIDE R18, R0, 0x8, R12 ;  /* 0x0000000800127825 */ /* 0x000fc800078e020c */
[----:B------:R1:W-:Y:S04]  /*04e0*/  STG.E.64 desc[UR4][R16.64], R14 ;  /* 0x0000000e10007986 */ /* 0x0003e8000c101b04 */
[----:B------:R-:W2:Y:S04]  /*04f0*/  LDG.E.64 R18, desc[UR4][R18.64] ;  /* 0x0000000412127981 */ /* 0x000ea8000c1e1b00 */
[----:B------:R-:W2:Y:S01]  /*0500*/  LDG.E.64 R6, desc[UR4][R4.64] ;  /* 0x0000000404067981 */ /* 0x000ea2000c1e1b00 */
[----:B------:R-:W-:-:S04]  /*0510*/  LEA R3, R0, R3, 0x2 ;  /* 0x0000000300037211 */ /* 0x000fc800078e10ff */
[----:B------:R-:W-:Y:S01]  /*0520*/  ISETP.GE.AND P0, PT, R3, UR6, PT ;  /* 0x0000000603007c0c */ /* 0x000fe2000bf06270 */
[----:B--2---:R-:W-:-:S07]  /*0530*/  DADD R6, R18, R6 ;  /* 0x0000000012067229 */ /* 0x004fce0000000006 */
[----:B------:R1:W-:Y:S05]  /*0540*/  STG.E.64 desc[UR4][R4.64], R6 ;  /* 0x0000000604007986 */ /* 0x0003ea000c101b04 */
[----:B------:R-:W-:Y:S05]  /*0550*/  @!P0 BRA `(.L_x_3) ;  /* 0xfffffffc008c8947 */ /* 0x000fea000383ffff */
[----:B------:R-:W-:Y:S05]  /*0560*/  EXIT ;  /* 0x000000000000794d */ /* 0x000fea0003800000 */
.L_x_4:
[----:B------:R-:W-:-:S00]  /*0570*/  BRA `(.L_x_4) ;  /* 0xfffffffc00fc7947 */ /* 0x000fc0000383ffff */
[----:B------:R-:W-:-:S00]  /*0580*/  NOP ;  /* 0x0000000000007918 */ /* 0x000fc00000000000 */
[----:B------:R-:W-:-:S00]  /*0590*/  NOP ;  /* 0x0000000000007918 */ /* 0x000fc00000000000 */
[----:B------:R-:W-:-:S00]  /*05a0*/  NOP ;  /* 0x0000000000007918 */ /* 0x000fc00000000000 */
[----:B------:R-:W-:-:S00]  /*05b0*/  NOP ;  /* 0x0000000000007918 */ /* 0x000fc00000000000 */
[----:B------:R-:W-:-:S00]  /*05c0*/  NOP ;  /* 0x0000000000007918 */ /* 0x000fc00000000000 */
[----:B------:R-:W-:-:S00]  /*05d0*/  NOP ;  /* 0x0000000000007918 */ /* 0x000fc00000000000 */
[----:B------:R-:W-:-:S00]  /*05e0*/  NOP ;  /* 0x0000000000007918 */ /* 0x000fc00000000000 */
[----:B------:R-:W-:-:S00]  /*05f0*/  NOP ;  /* 0x0000000000007918 */ /* 0x000fc00000000000 */
.L_x_5:


//--------------------- .nv.shared.reserved.0     --------------------------
	.section	.nv.shared.reserved.0,"aw",@nobits
	.weak		__nv_reservedSMEM_offset_0_alias
	.size		__nv_reservedSMEM_offset_0_alias, 0, 64
	.other		__nv_reservedSMEM_offset_0_alias,@"STO_CUDA_RESERVED_SHARED STV_DEFAULT"
__nv_reservedSMEM_offset_0_alias:
	.zero		0
	.zero		64


//--------------------- .nv.constant0._Z6vecAddPdS_i --------------------------
	.section	.nv.constant0._Z6vecAddPdS_i,"a",@progbits
	.sectionflags	@""
	.align	4
.nv.constant0._Z6vecAddPdS_i:
	.zero		916


//--------------------- SYMBOLS --------------------------

	.type		.nv.reservedSmem.offset0,@object
	.size		.nv.reservedSmem.offset0,0x4
